//
// Generated by NVIDIA NVVM Compiler
//
// Compiler Build ID: CL-36424714
// Cuda compilation tools, release 13.0, V13.0.88
// Based on NVVM 20.0.0
//

.version 9.0
.target sm_100
.address_size 64

	// .globl	_Z16factorial_kernelPi

.visible .entry _Z16factorial_kernelPi(
	.param .u64 .ptr .align 1 _Z16factorial_kernelPi_param_0
)
{
	.reg .pred 	%p<5>;
	.reg .b32 	%r<43>;
	.reg .b64 	%rd<5>;

	ld.param.u64 	%rd1, [_Z16factorial_kernelPi_param_0];
	mov.u32 	%r1, %tid.x;
	add.s32 	%r2, %r1, 1;
	and.b32  	%r3, %r2, 3;
	setp.lt.u32 	%p1, %r1, 3;
	mov.b32 	%r40, 1;
	mov.u32 	%r42, %r40;
	@%p1 bra 	$L__BB0_4;
	and.b32  	%r27, %r2, 2044;
	neg.s32 	%r33, %r27;
	mov.b32 	%r42, 1;
	mov.b32 	%r34, 2;
$L__BB0_2:
	add.s32 	%r28, %r34, -1;
	mul.lo.s32 	%r29, %r28, %r42;
	add.s32 	%r30, %r34, 2;
	mul.lo.s32 	%r31, %r34, %r29;
	mad.lo.s32 	%r32, %r31, %r34, %r31;
	mul.lo.s32 	%r42, %r30, %r32;
	add.s32 	%r34, %r34, 4;
	add.s32 	%r33, %r33, 4;
	setp.ne.s32 	%p2, %r33, 0;
	@%p2 bra 	$L__BB0_2;
	add.s32 	%r40, %r34, -1;
$L__BB0_4:
	setp.eq.s32 	%p3, %r3, 0;
	@%p3 bra 	$L__BB0_7;
	neg.s32 	%r39, %r3;
$L__BB0_6:
	.pragma "nounroll";
	mul.lo.s32 	%r42, %r40, %r42;
	add.s32 	%r40, %r40, 1;
	add.s32 	%r39, %r39, 1;
	setp.ne.s32 	%p4, %r39, 0;
	@%p4 bra 	$L__BB0_6;
$L__BB0_7:
	cvta.to.global.u64 	%rd2, %rd1;
	mul.wide.u32 	%rd3, %r1, 4;
	add.s64 	%rd4, %rd2, %rd3;
	st.global.u32 	[%rd4], %r42;
	ret;

}


// ===== COMPILED SASS (sm_100) =====

	.target	sm_100

	.elftype	@"ET_EXEC"


//--------------------- .note.nv.tkinfo           --------------------------
	.section	.note.nv.tkinfo,"",@"SHT_NOTE"
	.sectionflags	@"SHF_NOTE_NV_TKINFO"
	.tkinfo
        /*0018*/ 	.word	0x00000002
        /*0030*/ 	.string	""
        /*0030*/ 	.string	"ptxas"
        /*0030*/ 	.string	"Cuda compilation tools, release 13.0, V13.0.88"
        /*0030*/ 	.string	"Build cuda_13.0.r13.0/compiler.36424714_0"
        /*0030*/ 	.string	"-arch sm_100 -m 64 "



//--------------------- .note.nv.cuinfo           --------------------------
	.section	.note.nv.cuinfo,"",@"SHT_NOTE"
	.sectionflags	@"SHF_NOTE_NV_CUINFO"
        /*0018*/ 	.short	0x0002
        /*001a*/ 	.short	0x0064
        /*001c*/ 	.short	0x0082
	.zero		2


//--------------------- .nv.info                  --------------------------
	.section	.nv.info,"",@"SHT_CUDA_INFO"
	.align	4


	//----- nvinfo : EIATTR_REGCOUNT
	.align		4
        /*0000*/ 	.byte	0x04, 0x2f
        /*0002*/ 	.short	(.L_1 - .L_0)
	.align		4
.L_0:
        /*0004*/ 	.word	index@(_Z16factorial_kernelPi)
        /*0008*/ 	.word	0x0000000b


	//----- nvinfo : EIATTR_FRAME_SIZE
	.align		4
.L_1:
        /*000c*/ 	.byte	0x04, 0x11
        /*000e*/ 	.short	(.L_3 - .L_2)
	.align		4
.L_2:
        /*0010*/ 	.word	index@(_Z16factorial_kernelPi)
        /*0014*/ 	.word	0x00000000


	//----- nvinfo : EIATTR_MIN_STACK_SIZE
	.align		4
.L_3:
        /*0018*/ 	.byte	0x04, 0x12
        /*001a*/ 	.short	(.L_5 - .L_4)
	.align		4
.L_4:
        /*001c*/ 	.word	index@(_Z16factorial_kernelPi)
        /*0020*/ 	.word	0x00000000
.L_5:


//--------------------- .nv.compat                --------------------------
	.section	.nv.compat,"",@"SHT_CUDA_COMPAT_INFO"
	.align	4
        /*0000*/ 	.byte	0x02, 0x09, 0x00, 0x00, 0x02, 0x02, 0x01, 0x00, 0x02, 0x05, 0x05, 0x00, 0x03, 0x07, 0x01, 0x01
        /*0010*/ 	.byte	0x02, 0x03, 0x00, 0x00, 0x02, 0x06, 0x01, 0x00, 0x04, 0x0b, 0x08, 0x00, 0x09, 0x00, 0x00, 0x00
        /*0020*/ 	.byte	0x00, 0x00, 0x00, 0x00


//--------------------- .nv.info._Z16factorial_kernelPi --------------------------
	.section	.nv.info._Z16factorial_kernelPi,"",@"SHT_CUDA_INFO"
	.sectionflags	@""
	.align	4


	//----- nvinfo : EIATTR_CUDA_API_VERSION
	.align		4
        /*0000*/ 	.byte	0x04, 0x37
        /*0002*/ 	.short	(.L_7 - .L_6)
.L_6:
        /*0004*/ 	.word	0x00000082


	//----- nvinfo : EIATTR_KPARAM_INFO
	.align		4
.L_7:
        /*0008*/ 	.byte	0x04, 0x17
        /*000a*/ 	.short	(.L_9 - .L_8)
.L_8:
        /*000c*/ 	.word	0x00000000
        /*0010*/ 	.short	0x0000
        /*0012*/ 	.short	0x0000
        /*0014*/ 	.byte	0x00, 0xf5, 0x21, 0x00


	//----- nvinfo : EIATTR_SPARSE_MMA_MASK
	.align		4
.L_9:
        /*0018*/ 	.byte	0x03, 0x50
        /*001a*/ 	.short	0x0000


	//----- nvinfo : EIATTR_MAXREG_COUNT
	.align		4
        /*001c*/ 	.byte	0x03, 0x1b
        /*001e*/ 	.short	0x00ff


	//----- nvinfo : EIATTR_MERCURY_ISA_VERSION
	.align		4
        /*0020*/ 	.byte	0x03, 0x5f
        /*0022*/ 	.short	0x0101


	//----- nvinfo : EIATTR_VRC_CTA_INIT_COUNT
	.align		4
        /*0024*/ 	.byte	0x02, 0x4a
	.zero		1
	.zero		1


	//----- nvinfo : EIATTR_EXIT_INSTR_OFFSETS
	.align		4
        /*0028*/ 	.byte	0x04, 0x1c
        /*002a*/ 	.short	(.L_11 - .L_10)


	//   ....[0]....
.L_10:
        /*002c*/ 	.word	0x00000680


	//----- nvinfo : EIATTR_CRS_STACK_SIZE
	.align		4
.L_11:
        /*0030*/ 	.byte	0x04, 0x1e
        /*0032*/ 	.short	(.L_13 - .L_12)
.L_12:
        /*0034*/ 	.word	0x00000000


	//----- nvinfo : EIATTR_CBANK_PARAM_SIZE
	.align		4
.L_13:
        /*0038*/ 	.byte	0x03, 0x19
        /*003a*/ 	.short	0x0008


	//----- nvinfo : EIATTR_PARAM_CBANK
	.align		4
        /*003c*/ 	.byte	0x04, 0x0a
        /*003e*/ 	.short	(.L_15 - .L_14)
	.align		4
.L_14:
        /*0040*/ 	.word	index@(.nv.constant0._Z16factorial_kernelPi)
        /*0044*/ 	.short	0x0380
        /*0046*/ 	.short	0x0008


	//----- nvinfo : EIATTR_SW_WAR
	.align		4
.L_15:
        /*0048*/ 	.byte	0x04, 0x36
        /*004a*/ 	.short	(.L_17 - .L_16)
.L_16:
        /*004c*/ 	.word	0x00000008
.L_17:


//--------------------- .nv.callgraph             --------------------------
	.section	.nv.callgraph,"",@"SHT_CUDA_CALLGRAPH"
	.align	4
	.sectionentsize	8
	.align		4
        /*0000*/ 	.word	0x00000000
	.align		4
        /*0004*/ 	.word	0xffffffff
	.align		4
        /*0008*/ 	.word	0x00000000
	.align		4
        /*000c*/ 	.word	0xfffffffe
	.align		4
        /*0010*/ 	.word	0x00000000
	.align		4
        /*0014*/ 	.word	0xfffffffd
	.align		4
        /*0018*/ 	.word	0x00000000
	.align		4
        /*001c*/ 	.word	0xfffffffc


//--------------------- .text._Z16factorial_kernelPi --------------------------
	.section	.text._Z16factorial_kernelPi,"ax",@progbits
	.align	128
        .global         _Z16factorial_kernelPi
        .type           _Z16factorial_kernelPi,@function
        .size           _Z16factorial_kernelPi,(.L_x_14 - _Z16factorial_kernelPi)
        .other          _Z16factorial_kernelPi,@"STO_CUDA_ENTRY STV_DEFAULT"
_Z16factorial_kernelPi:
.text._Z16factorial_kernelPi:
[----:B------:R-:W-:Y:S01]  /*0000*/  LDC R1, c[0x0][0x37c] ;  /* 0x0000df00ff017b82 */ /* 0x000fe20000000800 */
[----:B------:R-:W0:Y:S01]  /*0010*/  S2R R2, SR_TID.X ;  /* 0x0000000000027919 */ /* 0x000e220000002100 */
[----:B------:R-:W-:Y:S01]  /*0020*/  BSSY.RECONVERGENT B1, `(.L_x_0) ;  /* 0x0000057000017945 */ /* 0x000fe20003800200 */
[----:B------:R-:W-:Y:S02]  /*0030*/  HFMA2 R6, -RZ, RZ, 0, 5.9604644775390625e-08 ;  /* 0x00000001ff067431 */ /* 0x000fe400000001ff */
[----:B------:R-:W-:Y:S01]  /*0040*/  IMAD.MOV.U32 R7, RZ, RZ, 0x1 ;  /* 0x00000001ff077424 */ /* 0x000fe200078e00ff */
[C---:B0-----:R-:W-:Y:S02]  /*0050*/  ISETP.GE.U32.AND P0, PT, R2.reuse, 0x3, PT ;  /* 0x000000030200780c */ /* 0x041fe40003f06070 */
[----:B------:R-:W-:-:S04]  /*0060*/  IADD3 R3, PT, PT, R2, 0x1, RZ ;  /* 0x0000000102037810 */ /* 0x000fc80007ffe0ff */
[----:B------:R-:W-:-:S07]  /*0070*/  LOP3.LUT R0, R3, 0x3, RZ, 0xc0, !PT ;  /* 0x0000000303007812 */ /* 0x000fce00078ec0ff */
[----:B------:R-:W-:Y:S05]  /*0080*/  @!P0 BRA `(.L_x_1) ;  /* 0x0000000400408947 */ /* 0x000fea0003800000 */
[----:B------:R-:W-:Y:S01]  /*0090*/  LOP3.LUT R3, R3, 0x7fc, RZ, 0xc0, !PT ;  /* 0x000007fc03037812 */ /* 0x000fe200078ec0ff */
[----:B------:R-:W-:Y:S01]  /*00a0*/  BSSY.RECONVERGENT B0, `(.L_x_2) ;  /* 0x000004d000007945 */ /* 0x000fe20003800200 */
[----:B------:R-:W-:Y:S02]  /*00b0*/  MOV R7, 0x1 ;  /* 0x0000000100077802 */ /* 0x000fe40000000f00 */
[----:B------:R-:W-:Y:S01]  /*00c0*/  IADD3 R4, PT, PT, -R3, RZ, RZ ;  /* 0x000000ff03047210 */ /* 0x000fe20007ffe1ff */
[----:B------:R-:W-:-:S03]  /*00d0*/  IMAD.MOV.U32 R3, RZ, RZ, 0x2 ;  /* 0x00000002ff037424 */ /* 0x000fc600078e00ff */
[----:B------:R-:W-:-:S13]  /*00e0*/  ISETP.GE.AND P0, PT, R4, RZ, PT ;  /* 0x000000ff0400720c */ /* 0x000fda0003f06270 */
[----:B------:R-:W-:Y:S05]  /*00f0*/  @P0 BRA `(.L_x_3) ;  /* 0x0000000000f40947 */ /* 0x000fea0003800000 */
[----:B------:R-:W-:Y:S01]  /*0100*/  IADD3 R5, PT, PT, -R4, RZ, RZ ;  /* 0x000000ff04057210 */ /* 0x000fe20007ffe1ff */
[----:B------:R-:W-:Y:S01]  /*0110*/  BSSY.RECONVERGENT B2, `(.L_x_4) ;  /* 0x0000024000027945 */ /* 0x000fe20003800200 */
[----:B------:R-:W-:Y:S02]  /*0120*/  PLOP3.LUT P0, PT, PT, PT, PT, 0x80, 0x8 ;  /* 0x000000000008781c */ /* 0x000fe40003f0f070 */
[----:B------:R-:W-:-:S13]  /*0130*/  ISETP.GT.AND P1, PT, R5, 0xc, PT ;  /* 0x0000000c0500780c */ /* 0x000fda0003f24270 */
[----:B------:R-:W-:Y:S05]  /*0140*/  @!P1 BRA `(.L_x_5) ;  /* 0x0000000000809947 */ /* 0x000fea0003800000 */
[----:B------:R-:W-:-:S13]  /*0150*/  PLOP3.LUT P0, PT, PT, PT, PT, 0x8, 0x80 ;  /* 0x000000000080781c */ /* 0x000fda0003f0e170 */
.L_x_6:
[C---:B------:R-:W-:Y:S01]  /*0160*/  IADD3 R6, PT, PT, R3.reuse, -0x1, RZ ;  /* 0xffffffff03067810 */ /* 0x040fe20007ffe0ff */
[C---:B------:R-:W-:Y:S01]  /*0170*/  VIADD R5, R3.reuse, 0x2 ;  /* 0x0000000203057836 */ /* 0x040fe20000000000 */
[----:B------:R-:W-:Y:S01]  /*0180*/  IADD3 R8, PT, PT, R3, 0x3, RZ ;  /* 0x0000000303087810 */ /* 0x000fe20007ffe0ff */
[----:B------:R-:W-:Y:S02]  /*0190*/  VIADD R4, R4, 0x10 ;  /* 0x0000001004047836 */ /* 0x000fe40000000000 */
[----:B------:R-:W-:-:S03]  /*01a0*/  IMAD R6, R6, R7, RZ ;  /* 0x0000000706067224 */ /* 0x000fc600078e02ff */
[----:B------:R-:W-:Y:S01]  /*01b0*/  ISETP.GE.AND P1, PT, R4, -0xc, PT ;  /* 0xfffffff40400780c */ /* 0x000fe20003f26270 */
[----:B------:R-:W-:-:S04]  /*01c0*/  IMAD R6, R6, R3, RZ ;  /* 0x0000000306067224 */ /* 0x000fc800078e02ff */
[----:B------:R-:W-:-:S04]  /*01d0*/  IMAD R6, R6, R3, R6 ;  /* 0x0000000306067224 */ /* 0x000fc800078e0206 */
[----:B------:R-:W-:Y:S01]  /*01e0*/  IMAD R5, R5, R6, RZ ;  /* 0x0000000605057224 */ /* 0x000fe200078e02ff */
[----:B------:R-:W-:-:S03]  /*01f0*/  IADD3 R6, PT, PT, R3, 0x4, RZ ;  /* 0x0000000403067810 */ /* 0x000fc60007ffe0ff */
[----:B------:R-:W-:Y:S01]  /*0200*/  IMAD R5, R5, R8, RZ ;  /* 0x0000000805057224 */ /* 0x000fe200078e02ff */
[----:B------:R-:W-:-:S03]  /*0210*/  IADD3 R8, PT, PT, R3, 0x7, RZ ;  /* 0x0000000703087810 */ /* 0x000fc60007ffe0ff */
[C---:B------:R-:W-:Y:S02]  /*0220*/  IMAD R7, R6.reuse, R5, RZ ;  /* 0x0000000506077224 */ /* 0x040fe400078e02ff */
[----:B------:R-:W-:Y:S02]  /*0230*/  VIADD R5, R3, 0x6 ;  /* 0x0000000603057836 */ /* 0x000fe40000000000 */
[----:B------:R-:W-:-:S04]  /*0240*/  IMAD R6, R6, R7, R7 ;  /* 0x0000000706067224 */ /* 0x000fc800078e0207 */
[----:B------:R-:W-:Y:S01]  /*0250*/  IMAD R5, R5, R6, RZ ;  /* 0x0000000605057224 */ /* 0x000fe200078e02ff */
[----:B------:R-:W-:-:S03]  /*0260*/  IADD3 R6, PT, PT, R3, 0x8, RZ ;  /* 0x0000000803067810 */ /* 0x000fc60007ffe0ff */
[----:B------:R-:W-:Y:S01]  /*0270*/  IMAD R5, R5, R8, RZ ;  /* 0x0000000805057224 */ /* 0x000fe200078e02ff */
[----:B------:R-:W-:-:S03]  /*0280*/  IADD3 R8, PT, PT, R3, 0xb, RZ ;  /* 0x0000000b03087810 */ /* 0x000fc60007ffe0ff */
[C---:B------:R-:W-:Y:S02]  /*0290*/  IMAD R7, R6.reuse, R5, RZ ;  /* 0x0000000506077224 */ /* 0x040fe400078e02ff */
[C---:B------:R-:W-:Y:S02]  /*02a0*/  VIADD R5, R3.reuse, 0xa ;  /* 0x0000000a03057836 */ /* 0x040fe40000000000 */
[----:B------:R-:W-:Y:S01]  /*02b0*/  IMAD R6, R6, R7, R7 ;  /* 0x0000000706067224 */ /* 0x000fe200078e0207 */
[----:B------:R-:W-:-:S03]  /*02c0*/  IADD3 R7, PT, PT, R3, 0xe, RZ ;  /* 0x0000000e03077810 */ /* 0x000fc60007ffe0ff */
[----:B------:R-:W-:Y:S01]  /*02d0*/  IMAD R5, R5, R6, RZ ;  /* 0x0000000605057224 */ /* 0x000fe200078e02ff */
[C---:B------:R-:W-:Y:S02]  /*02e0*/  IADD3 R6, PT, PT, R3.reuse, 0xc, RZ ;  /* 0x0000000c03067810 */ /* 0x040fe40007ffe0ff */
[----:B------:R-:W-:Y:S01]  /*02f0*/  IADD3 R3, PT, PT, R3, 0x10, RZ ;  /* 0x0000001003037810 */ /* 0x000fe20007ffe0ff */
[----:B------:R-:W-:-:S04]  /*0300*/  IMAD R5, R5, R8, RZ ;  /* 0x0000000805057224 */ /* 0x000fc800078e02ff */
[----:B------:R-:W-:-:S04]  /*0310*/  IMAD R5, R6, R5, RZ ;  /* 0x0000000506057224 */ /* 0x000fc800078e02ff */
[----:B------:R-:W-:-:S04]  /*0320*/  IMAD R6, R6, R5, R5 ;  /* 0x0000000506067224 */ /* 0x000fc800078e0205 */
[----:B------:R-:W-:Y:S01]  /*0330*/  IMAD R7, R7, R6, RZ ;  /* 0x0000000607077224 */ /* 0x000fe200078e02ff */
[----:B------:R-:W-:Y:S06]  /*0340*/  @!P1 BRA `(.L_x_6) ;  /* 0xfffffffc00849947 */ /* 0x000fec000383ffff */
.L_x_5:
[----:B------:R-:W-:Y:S05]  /*0350*/  BSYNC.RECONVERGENT B2 ;  /* 0x0000000000027941 */ /* 0x000fea0003800200 */
.L_x_4:
[----:B------:R-:W-:Y:S01]  /*0360*/  IMAD.MOV R5, RZ, RZ, -R4 ;  /* 0x000000ffff057224 */ /* 0x000fe200078e0a04 */
[----:B------:R-:W-:Y:S04]  /*0370*/  BSSY.RECONVERGENT B2, `(.L_x_7) ;  /* 0x0000013000027945 */ /* 0x000fe80003800200 */
[----:B------:R-:W-:-:S13]  /*0380*/  ISETP.GT.AND P1, PT, R5, 0x4, PT ;  /* 0x000000040500780c */ /* 0x000fda0003f24270 */
[----:B------:R-:W-:Y:S05]  /*0390*/  @!P1 BRA `(.L_x_8) ;  /* 0x0000000000409947 */ /* 0x000fea0003800000 */
[C---:B------:R-:W-:Y:S02]  /*03a0*/  IADD3 R6, PT, PT, R3.reuse, -0x1, RZ ;  /* 0xffffffff03067810 */ /* 0x040fe40007ffe0ff */
[C---:B------:R-:W-:Y:S02]  /*03b0*/  IADD3 R5, PT, PT, R3.reuse, 0x2, RZ ;  /* 0x0000000203057810 */ /* 0x040fe40007ffe0ff */
[----:B------:R-:W-:Y:S01]  /*03c0*/  IADD3 R8, PT, PT, R3, 0x3, RZ ;  /* 0x0000000303087810 */ /* 0x000fe20007ffe0ff */
[----:B------:R-:W-:Y:S01]  /*03d0*/  IMAD R6, R7, R6, RZ ;  /* 0x0000000607067224 */ /* 0x000fe200078e02ff */
[C---:B------:R-:W-:Y:S02]  /*03e0*/  IADD3 R7, PT, PT, R3.reuse, 0x6, RZ ;  /* 0x0000000603077810 */ /* 0x040fe40007ffe0ff */
[----:B------:R-:W-:Y:S01]  /*03f0*/  PLOP3.LUT P0, PT, PT, PT, PT, 0x8, 0x80 ;  /* 0x000000000080781c */ /* 0x000fe20003f0e170 */
[----:B------:R-:W-:Y:S01]  /*0400*/  IMAD R6, R3, R6, RZ ;  /* 0x0000000603067224 */ /* 0x000fe200078e02ff */
[----:B------:R-:W-:-:S03]  /*0410*/  IADD3 R4, PT, PT, R4, 0x8, RZ ;  /* 0x0000000804047810 */ /* 0x000fc60007ffe0ff */
[----:B------:R-:W-:-:S04]  /*0420*/  IMAD R6, R3, R6, R6 ;  /* 0x0000000603067224 */ /* 0x000fc800078e0206 */
[----:B------:R-:W-:Y:S02]  /*0430*/  IMAD R5, R5, R6, RZ ;  /* 0x0000000605057224 */ /* 0x000fe400078e02ff */
[C---:B------:R-:W-:Y:S01]  /*0440*/  VIADD R6, R3.reuse, 0x4 ;  /* 0x0000000403067836 */ /* 0x040fe20000000000 */
[----:B------:R-:W-:Y:S01]  /*0450*/  IADD3 R3, PT, PT, R3, 0x8, RZ ;  /* 0x0000000803037810 */ /* 0x000fe20007ffe0ff */
[----:B------:R-:W-:-:S04]  /*0460*/  IMAD R5, R5, R8, RZ ;  /* 0x0000000805057224 */ /* 0x000fc800078e02ff */
[----:B------:R-:W-:-:S04]  /*0470*/  IMAD R5, R6, R5, RZ ;  /* 0x0000000506057224 */ /* 0x000fc800078e02ff */
[----:B------:R-:W-:-:S04]  /*0480*/  IMAD R6, R6, R5, R5 ;  /* 0x0000000506067224 */ /* 0x000fc800078e0205 */
[----:B------:R-:W-:-:S07]  /*0490*/  IMAD R7, R7, R6, RZ ;  /* 0x0000000607077224 */ /* 0x000fce00078e02ff */
.L_x_8:
[----:B------:R-:W-:Y:S05]  /*04a0*/  BSYNC.RECONVERGENT B2 ;  /* 0x0000000000027941 */ /* 0x000fea0003800200 */
.L_x_7:
[----:B------:R-:W-:-:S13]  /*04b0*/  ISETP.NE.OR P0, PT, R4, RZ, P0 ;  /* 0x000000ff0400720c */ /* 0x000fda0000705670 */
[----:B------:R-:W-:Y:S05]  /*04c0*/  @!P0 BRA `(.L_x_9) ;  /* 0x0000000000288947 */ /* 0x000fea0003800000 */
.L_x_3:
[----:B------:R-:W-:Y:S01]  /*04d0*/  IADD3 R4, PT, PT, R4, 0x4, RZ ;  /* 0x0000000404047810 */ /* 0x000fe20007ffe0ff */
[----:B------:R-:W-:-:S03]  /*04e0*/  VIADD R6, R3, 0xffffffff ;  /* 0xffffffff03067836 */ /* 0x000fc60000000000 */
[----:B------:R-:W-:Y:S01]  /*04f0*/  ISETP.NE.AND P0, PT, R4, RZ, PT ;  /* 0x000000ff0400720c */ /* 0x000fe20003f05270 */
[----:B------:R-:W-:Y:S01]  /*0500*/  IMAD R6, R6, R7, RZ ;  /* 0x0000000706067224 */ /* 0x000fe200078e02ff */
[----:B------:R-:W-:-:S03]  /*0510*/  IADD3 R7, PT, PT, R3, 0x2, RZ ;  /* 0x0000000203077810 */ /* 0x000fc60007ffe0ff */
[----:B------:R-:W-:-:S04]  /*0520*/  IMAD R6, R6, R3, RZ ;  /* 0x0000000306067224 */ /* 0x000fc800078e02ff */
[----:B------:R-:W-:Y:S01]  /*0530*/  IMAD R6, R6, R3, R6 ;  /* 0x0000000306067224 */ /* 0x000fe200078e0206 */
[----:B------:R-:W-:-:S03]  /*0540*/  IADD3 R3, PT, PT, R3, 0x4, RZ ;  /* 0x0000000403037810 */ /* 0x000fc60007ffe0ff */
[----:B------:R-:W-:Y:S01]  /*0550*/  IMAD R7, R7, R6, RZ ;  /* 0x0000000607077224 */ /* 0x000fe200078e02ff */
[----:B------:R-:W-:Y:S06]  /*0560*/  @P0 BRA `(.L_x_3) ;  /* 0xfffffffc00d80947 */ /* 0x000fec000383ffff */
.L_x_9:
[----:B------:R-:W-:Y:S05]  /*0570*/  BSYNC.RECONVERGENT B0 ;  /* 0x0000000000007941 */ /* 0x000fea0003800200 */
.L_x_2:
[----:B------:R-:W-:-:S07]  /*0580*/  VIADD R6, R3, 0xffffffff ;  /* 0xffffffff03067836 */ /* 0x000fce0000000000 */
.L_x_1:
[----:B------:R-:W-:Y:S05]  /*0590*/  BSYNC.RECONVERGENT B1 ;  /* 0x0000000000017941 */ /* 0x000fea0003800200 */
.L_x_0:
[----:B------:R-:W0:Y:S01]  /*05a0*/  LDC.64 R4, c[0x0][0x380] ;  /* 0x0000e000ff047b82 */ /* 0x000e220000000a00 */
[----:B------:R-:W-:Y:S01]  /*05b0*/  ISETP.NE.AND P0, PT, R0, RZ, PT ;  /* 0x000000ff0000720c */ /* 0x000fe20003f05270 */
[----:B------:R-:W1:Y:S01]  /*05c0*/  LDCU.64 UR4, c[0x0][0x358] ;  /* 0x00006b00ff0477ac */ /* 0x000e620008000a00 */
[----:B------:R-:W-:Y:S01]  /*05d0*/  BSSY.RECONVERGENT B0, `(.L_x_10) ;  /* 0x0000009000007945 */ /* 0x000fe20003800200 */
[----:B0-----:R-:W-:-:S10]  /*05e0*/  IMAD.WIDE.U32 R2, R2, 0x4, R4 ;  /* 0x0000000402027825 */ /* 0x001fd400078e0004 */
[----:B-1----:R-:W-:Y:S05]  /*05f0*/  @!P0 BRA `(.L_x_11) ;  /* 0x0000000000188947 */ /* 0x002fea0003800000 */
[----:B------:R-:W-:-:S07]  /*0600*/  IADD3 R0, PT, PT, -R0, RZ, RZ ;  /* 0x000000ff00007210 */ /* 0x000fce0007ffe1ff */
.L_x_12:
[----:B------:R-:W-:Y:S01]  /*0610*/  IADD3 R0, PT, PT, R0, 0x1, RZ ;  /* 0x0000000100007810 */ /* 0x000fe20007ffe0ff */
[----:B------:R-:W-:Y:S01]  /*0620*/  IMAD R7, R7, R6, RZ ;  /* 0x0000000607077224 */ /* 0x000fe200078e02ff */
[----:B------:R-:W-:Y:S02]  /*0630*/  IADD3 R6, PT, PT, R6, 0x1, RZ ;  /* 0x0000000106067810 */ /* 0x000fe40007ffe0ff */
[----:B------:R-:W-:-:S13]  /*0640*/  ISETP.NE.AND P0, PT, R0, RZ, PT ;  /* 0x000000ff0000720c */ /* 0x000fda0003f05270 */
[----:B------:R-:W-:Y:S05]  /*0650*/  @P0 BRA `(.L_x_12) ;  /* 0xfffffffc00ec0947 */ /* 0x000fea000383ffff */
.L_x_11:
[----:B------:R-:W-:Y:S05]  /*0660*/  BSYNC.RECONVERGENT B0 ;  /* 0x0000000000007941 */ /* 0x000fea0003800200 */
.L_x_10:
[----:B------:R-:W-:Y:S01]  /*0670*/  STG.E desc[UR4][R2.64], R7 ;  /* 0x0000000702007986 */ /* 0x000fe2000c101904 */
[----:B------:R-:W-:Y:S05]  /*0680*/  EXIT ;  /* 0x000000000000794d */ /* 0x000fea0003800000 */
.L_x_13:
[----:B------:R-:W-:-:S00]  /*0690*/  BRA `(.L_x_13) ;  /* 0xfffffffc00fc7947 */ /* 0x000fc0000383ffff */
[----:B------:R-:W-:-:S00]  /*06a0*/  NOP ;  /* 0x0000000000007918 */ /* 0x000fc00000000000 */
        /* <DEDUP_REMOVED lines=13> */
.L_x_14:


//--------------------- .nv.shared.reserved.0     --------------------------
	.section	.nv.shared.reserved.0,"aw",@nobits
	.weak		__nv_reservedSMEM_offset_0_alias
	.size		__nv_reservedSMEM_offset_0_alias, 0, 64
	.other		__nv_reservedSMEM_offset_0_alias,@"STO_CUDA_RESERVED_SHARED STV_DEFAULT"
__nv_reservedSMEM_offset_0_alias:
	.zero		0
	.zero		64


//--------------------- .nv.constant0._Z16factorial_kernelPi --------------------------
	.section	.nv.constant0._Z16factorial_kernelPi,"a",@progbits
	.sectionflags	@""
	.align	4
.nv.constant0._Z16factorial_kernelPi:
	.zero		904


//--------------------- SYMBOLS --------------------------

	.type		.nv.reservedSmem.offset0,@object
	.size		.nv.reservedSmem.offset0,0x4
